//
// Generated by NVIDIA NVVM Compiler
//
// Compiler Build ID: CL-36424714
// Cuda compilation tools, release 13.0, V13.0.88
// Based on NVVM 20.0.0
//

.version 9.0
.target sm_100
.address_size 64

	// .globl	_Z12doubleValuesPii
.extern .func  (.param .b32 func_retval0) vprintf
(
	.param .b64 vprintf_param_0,
	.param .b64 vprintf_param_1
)
;
.global .align 1 .b8 $str[33] = {84, 114, 101, 97, 100, 32, 40, 37, 100, 44, 32, 37, 100, 41, 32, 45, 32, 115, 113, 117, 97, 114, 105, 110, 103, 32, 118, 97, 108, 117, 101, 10};
.global .align 1 .b8 $str$1[37] = {84, 104, 114, 101, 97, 100, 32, 40, 37, 100, 44, 32, 37, 100, 41, 32, 45, 32, 115, 113, 117, 97, 114, 101, 100, 32, 118, 97, 108, 117, 101, 58, 32, 37, 100, 10};

.visible .entry _Z12doubleValuesPii(
	.param .u64 .ptr .align 1 _Z12doubleValuesPii_param_0,
	.param .u32 _Z12doubleValuesPii_param_1
)
{
	.local .align 8 .b8 	__local_depot0[24];
	.reg .b64 	%SP;
	.reg .b64 	%SPL;
	.reg .pred 	%p<2>;
	.reg .b32 	%r<13>;
	.reg .b64 	%rd<13>;

	mov.u64 	%SPL, __local_depot0;
	cvta.local.u64 	%SP, %SPL;
	ld.param.u64 	%rd1, [_Z12doubleValuesPii_param_0];
	ld.param.u32 	%r4, [_Z12doubleValuesPii_param_1];
	mov.u32 	%r1, %ctaid.x;
	mov.u32 	%r5, %ntid.x;
	mov.u32 	%r2, %tid.x;
	mad.lo.s32 	%r3, %r1, %r5, %r2;
	setp.ge.s32 	%p1, %r3, %r4;
	@%p1 bra 	$L__BB0_2;
	add.u64 	%rd2, %SP, 8;
	add.u64 	%rd3, %SPL, 8;
	add.u64 	%rd4, %SP, 0;
	add.u64 	%rd5, %SPL, 0;
	cvta.to.global.u64 	%rd6, %rd1;
	mul.wide.s32 	%rd7, %r3, 4;
	add.s64 	%rd8, %rd6, %rd7;
	ld.global.u32 	%r6, [%rd8];
	st.local.v2.u32 	[%rd5], {%r1, %r2};
	mov.u64 	%rd9, $str;
	cvta.global.u64 	%rd10, %rd9;
	{ // callseq 0, 0
	.param .b64 param0;
	st.param.b64 	[param0], %rd10;
	.param .b64 param1;
	st.param.b64 	[param1], %rd4;
	.param .b32 retval0;
	call.uni (retval0), 
	vprintf, 
	(
	param0, 
	param1
	);
	ld.param.b32 	%r7, [retval0];
	} // callseq 0
	mul.lo.s32 	%r9, %r6, %r6;
	st.local.v2.u32 	[%rd3], {%r1, %r2};
	st.local.u32 	[%rd3+8], %r9;
	mov.u64 	%rd11, $str$1;
	cvta.global.u64 	%rd12, %rd11;
	{ // callseq 1, 0
	.param .b64 param0;
	st.param.b64 	[param0], %rd12;
	.param .b64 param1;
	st.param.b64 	[param1], %rd2;
	.param .b32 retval0;
	call.uni (retval0), 
	vprintf, 
	(
	param0, 
	param1
	);
	ld.param.b32 	%r10, [retval0];
	} // callseq 1
	shl.b32 	%r12, %r9, 1;
	st.global.u32 	[%rd8], %r12;
$L__BB0_2:
	ret;

}


// ===== COMPILED SASS (sm_100) =====

	.target	sm_100

	.elftype	@"ET_EXEC"


//--------------------- .note.nv.tkinfo           --------------------------
	.section	.note.nv.tkinfo,"",@"SHT_NOTE"
	.sectionflags	@"SHF_NOTE_NV_TKINFO"
	.tkinfo
        /*0018*/ 	.word	0x00000002
        /*0030*/ 	.string	""
        /*0030*/ 	.string	"ptxas"
        /*0030*/ 	.string	"Cuda compilation tools, release 13.0, V13.0.88"
        /*0030*/ 	.string	"Build cuda_13.0.r13.0/compiler.36424714_0"
        /*0030*/ 	.string	"-arch sm_100 -m 64 "



//--------------------- .note.nv.cuinfo           --------------------------
	.section	.note.nv.cuinfo,"",@"SHT_NOTE"
	.sectionflags	@"SHF_NOTE_NV_CUINFO"
        /*0018*/ 	.short	0x0002
        /*001a*/ 	.short	0x0064
        /*001c*/ 	.short	0x0082
	.zero		2


//--------------------- .nv.info                  --------------------------
	.section	.nv.info,"",@"SHT_CUDA_INFO"
	.align	4


	//----- nvinfo : EIATTR_REGCOUNT
	.align		4
        /*0000*/ 	.byte	0x04, 0x2f
        /*0002*/ 	.short	(.L_3 - .L_2)
	.align		4
.L_2:
        /*0004*/ 	.word	index@(_Z12doubleValuesPii)
        /*0008*/ 	.word	0x0000001b


	//----- nvinfo : EIATTR_FRAME_SIZE
	.align		4
.L_3:
        /*000c*/ 	.byte	0x04, 0x11
        /*000e*/ 	.short	(.L_5 - .L_4)
	.align		4
.L_4:
        /*0010*/ 	.word	index@(_Z12doubleValuesPii)
        /*0014*/ 	.word	0x00000018


	//----- nvinfo : EIATTR_MIN_STACK_SIZE
	.align		4
.L_5:
        /*0018*/ 	.byte	0x04, 0x12
        /*001a*/ 	.short	(.L_7 - .L_6)
	.align		4
.L_6:
        /*001c*/ 	.word	index@(_Z12doubleValuesPii)
        /*0020*/ 	.word	0x00000018
.L_7:


//--------------------- .nv.compat                --------------------------
	.section	.nv.compat,"",@"SHT_CUDA_COMPAT_INFO"
	.align	4
        /*0000*/ 	.byte	0x02, 0x09, 0x00, 0x00, 0x02, 0x02, 0x01, 0x00, 0x02, 0x05, 0x05, 0x00, 0x03, 0x07, 0x01, 0x01
        /*0010*/ 	.byte	0x02, 0x03, 0x00, 0x00, 0x02, 0x06, 0x01, 0x00, 0x04, 0x0b, 0x08, 0x00, 0x09, 0x00, 0x00, 0x00
        /*0020*/ 	.byte	0x00, 0x00, 0x00, 0x00


//--------------------- .nv.info._Z12doubleValuesPii --------------------------
	.section	.nv.info._Z12doubleValuesPii,"",@"SHT_CUDA_INFO"
	.sectionflags	@""
	.align	4


	//----- nvinfo : EIATTR_CUDA_API_VERSION
	.align		4
        /*0000*/ 	.byte	0x04, 0x37
        /*0002*/ 	.short	(.L_9 - .L_8)
.L_8:
        /*0004*/ 	.word	0x00000082


	//----- nvinfo : EIATTR_KPARAM_INFO
	.align		4
.L_9:
        /*0008*/ 	.byte	0x04, 0x17
        /*000a*/ 	.short	(.L_11 - .L_10)
.L_10:
        /*000c*/ 	.word	0x00000000
        /*0010*/ 	.short	0x0001
        /*0012*/ 	.short	0x0008
        /*0014*/ 	.byte	0x00, 0xf0, 0x11, 0x00


	//----- nvinfo : EIATTR_KPARAM_INFO
	.align		4
.L_11:
        /*0018*/ 	.byte	0x04, 0x17
        /*001a*/ 	.short	(.L_13 - .L_12)
.L_12:
        /*001c*/ 	.word	0x00000000
        /*0020*/ 	.short	0x0000
        /*0022*/ 	.short	0x0000
        /*0024*/ 	.byte	0x00, 0xf5, 0x21, 0x00


	//----- nvinfo : EIATTR_SPARSE_MMA_MASK
	.align		4
.L_13:
        /*0028*/ 	.byte	0x03, 0x50
        /*002a*/ 	.short	0x0000


	//----- nvinfo : EIATTR_MAXREG_COUNT
	.align		4
        /*002c*/ 	.byte	0x03, 0x1b
        /*002e*/ 	.short	0x00ff


	//----- nvinfo : EIATTR_EXTERNS
	.align		4
        /*0030*/ 	.byte	0x04, 0x0f
        /*0032*/ 	.short	(.L_15 - .L_14)


	//   ....[0]....
	.align		4
.L_14:
        /*0034*/ 	.word	index@(vprintf)


	//----- nvinfo : EIATTR_MERCURY_ISA_VERSION
	.align		4
.L_15:
        /*0038*/ 	.byte	0x03, 0x5f
        /*003a*/ 	.short	0x0101


	//----- nvinfo : EIATTR_VRC_CTA_INIT_COUNT
	.align		4
        /*003c*/ 	.byte	0x02, 0x4a
	.zero		1
	.zero		1


	//----- nvinfo : EIATTR_SYSCALL_OFFSETS
	.align		4
        /*0040*/ 	.byte	0x04, 0x46
        /*0042*/ 	.short	(.L_17 - .L_16)


	//   ....[0]....
.L_16:
        /*0044*/ 	.word	0x000001a0


	//   ....[1]....
        /*0048*/ 	.word	0x00000250


	//----- nvinfo : EIATTR_EXIT_INSTR_OFFSETS
	.align		4
.L_17:
        /*004c*/ 	.byte	0x04, 0x1c
        /*004e*/ 	.short	(.L_19 - .L_18)


	//   ....[0]....
.L_18:
        /*0050*/ 	.word	0x000000c0


	//   ....[1]....
        /*0054*/ 	.word	0x00000280


	//----- nvinfo : EIATTR_CRS_STACK_SIZE
	.align		4
.L_19:
        /*0058*/ 	.byte	0x04, 0x1e
        /*005a*/ 	.short	(.L_21 - .L_20)
.L_20:
        /*005c*/ 	.word	0x00000000


	//----- nvinfo : EIATTR_CBANK_PARAM_SIZE
	.align		4
.L_21:
        /*0060*/ 	.byte	0x03, 0x19
        /*0062*/ 	.short	0x000c


	//----- nvinfo : EIATTR_PARAM_CBANK
	.align		4
        /*0064*/ 	.byte	0x04, 0x0a
        /*0066*/ 	.short	(.L_23 - .L_22)
	.align		4
.L_22:
        /*0068*/ 	.word	index@(.nv.constant0._Z12doubleValuesPii)
        /*006c*/ 	.short	0x0380
        /*006e*/ 	.short	0x000c


	//----- nvinfo : EIATTR_SW_WAR
	.align		4
.L_23:
        /*0070*/ 	.byte	0x04, 0x36
        /*0072*/ 	.short	(.L_25 - .L_24)
.L_24:
        /*0074*/ 	.word	0x00000008
.L_25:


//--------------------- .nv.callgraph             --------------------------
	.section	.nv.callgraph,"",@"SHT_CUDA_CALLGRAPH"
	.align	4
	.sectionentsize	8
	.align		4
        /*0000*/ 	.word	0x00000000
	.align		4
        /*0004*/ 	.word	0xffffffff
	.align		4
        /*0008*/ 	.word	index@(_Z12doubleValuesPii)
	.align		4
        /*000c*/ 	.word	index@(vprintf)
	.align		4
        /*0010*/ 	.word	0x00000000
	.align		4
        /*0014*/ 	.word	0xfffffffe
	.align		4
        /*0018*/ 	.word	0x00000000
	.align		4
        /*001c*/ 	.word	0xfffffffd
	.align		4
        /*0020*/ 	.word	0x00000000
	.align		4
        /*0024*/ 	.word	0xfffffffc


//--------------------- .nv.constant4             --------------------------
	.section	.nv.constant4,"a",@progbits
	.align	8
	.align		8
.nv.constant4:
        /*0000*/ 	.dword	vprintf
	.align		8
        /*0008*/ 	.dword	$str
	.align		8
        /*0010*/ 	.dword	$str$1


//--------------------- .text._Z12doubleValuesPii --------------------------
	.section	.text._Z12doubleValuesPii,"ax",@progbits
	.align	128
        .global         _Z12doubleValuesPii
        .type           _Z12doubleValuesPii,@function
        .size           _Z12doubleValuesPii,(.L_x_3 - _Z12doubleValuesPii)
        .other          _Z12doubleValuesPii,@"STO_CUDA_ENTRY STV_DEFAULT"
_Z12doubleValuesPii:
.text._Z12doubleValuesPii:
[----:B------:R-:W0:Y:S01]  /*0000*/  LDC R1, c[0x0][0x37c] ;  /* 0x0000df00ff017b82 */ /* 0x000e220000000800 */
[----:B------:R-:W1:Y:S01]  /*0010*/  S2R R18, SR_CTAID.X ;  /* 0x0000000000127919 */ /* 0x000e620000002500 */
[----:B------:R-:W2:Y:S01]  /*0020*/  LDCU UR5, c[0x0][0x2fc] ;  /* 0x00005f80ff0577ac */ /* 0x000ea20008000800 */
[----:B0-----:R-:W-:Y:S01]  /*0030*/  VIADD R1, R1, 0xffffffe8 ;  /* 0xffffffe801017836 */ /* 0x001fe20000000000 */
[----:B------:R-:W1:Y:S01]  /*0040*/  S2R R19, SR_TID.X ;  /* 0x0000000000137919 */ /* 0x000e620000002100 */
[----:B------:R-:W1:Y:S01]  /*0050*/  LDCU UR6, c[0x0][0x360] ;  /* 0x00006c00ff0677ac */ /* 0x000e620008000800 */
[----:B------:R-:W0:Y:S01]  /*0060*/  LDCU UR7, c[0x0][0x388] ;  /* 0x00007100ff0777ac */ /* 0x000e220008000800 */
[----:B------:R-:W3:Y:S02]  /*0070*/  LDCU UR4, c[0x0][0x2f8] ;  /* 0x00005f00ff0477ac */ /* 0x000ee40008000800 */
[----:B---3--:R-:W-:Y:S01]  /*0080*/  IADD3 R6, P1, PT, R1, UR4, RZ ;  /* 0x0000000401067c10 */ /* 0x008fe2000ff3e0ff */
[----:B-1----:R-:W-:-:S04]  /*0090*/  IMAD R3, R18, UR6, R19 ;  /* 0x0000000612037c24 */ /* 0x002fc8000f8e0213 */
[----:B--2---:R-:W-:Y:S01]  /*00a0*/  IMAD.X R7, RZ, RZ, UR5, P1 ;  /* 0x00000005ff077e24 */ /* 0x004fe200088e06ff */
[----:B0-----:R-:W-:-:S13]  /*00b0*/  ISETP.GE.AND P0, PT, R3, UR7, PT ;  /* 0x0000000703007c0c */ /* 0x001fda000bf06270 */
[----:B------:R-:W-:Y:S05]  /*00c0*/  @P0 EXIT ;  /* 0x000000000000094d */ /* 0x000fea0003800000 */
[----:B------:R-:W0:Y:S01]  /*00d0*/  LDC.64 R16, c[0x0][0x380] ;  /* 0x0000e000ff107b82 */ /* 0x000e220000000a00 */
[----:B------:R-:W1:Y:S01]  /*00e0*/  LDCU.64 UR36, c[0x0][0x358] ;  /* 0x00006b00ff2477ac */ /* 0x000e620008000a00 */
[----:B------:R-:W2:Y:S01]  /*00f0*/  LDCU.64 UR4, c[0x4][0x8] ;  /* 0x01000100ff0477ac */ /* 0x000ea20008000a00 */
[----:B0-----:R-:W-:-:S05]  /*0100*/  IMAD.WIDE R16, R3, 0x4, R16 ;  /* 0x0000000403107825 */ /* 0x001fca00078e0210 */
[----:B-1----:R0:W5:Y:S01]  /*0110*/  LDG.E R24, desc[UR36][R16.64] ;  /* 0x0000002410187981 */ /* 0x002162000c1e1900 */
[----:B------:R-:W-:Y:S01]  /*0120*/  MOV R2, 0x0 ;  /* 0x0000000000027802 */ /* 0x000fe20000000f00 */
[----:B--2---:R-:W-:Y:S01]  /*0130*/  IMAD.U32 R5, RZ, RZ, UR5 ;  /* 0x00000005ff057e24 */ /* 0x004fe2000f8e00ff */
[----:B------:R-:W-:Y:S01]  /*0140*/  IADD3 R22, P0, PT, R6, 0x8, RZ ;  /* 0x0000000806167810 */ /* 0x000fe20007f1e0ff */
[----:B------:R0:W-:Y:S01]  /*0150*/  STL.64 [R1], R18 ;  /* 0x0000001201007387 */ /* 0x0001e20000100a00 */
[----:B------:R0:W1:Y:S01]  /*0160*/  LDC.64 R8, c[0x4][R2] ;  /* 0x0100000002087b82 */ /* 0x0000620000000a00 */
[----:B------:R-:W-:Y:S02]  /*0170*/  MOV R4, UR4 ;  /* 0x0000000400047c02 */ /* 0x000fe40008000f00 */
[----:B------:R-:W-:-:S08]  /*0180*/  IADD3.X R23, PT, PT, RZ, R7, RZ, P0, !PT ;  /* 0x00000007ff177210 */ /* 0x000fd000007fe4ff */
[----:B------:R-:W-:-:S07]  /*0190*/  LEPC R20, `(.L_x_0) ;  /* 0x000000001014794e */ /* 0x000fce0000000000 */
[----:B01---5:R-:W-:Y:S05]  /*01a0*/  CALL.ABS.NOINC R8 ;  /* 0x0000000008007343 */ /* 0x023fea0003c00000 */
.L_x_0:
[----:B------:R-:W-:Y:S01]  /*01b0*/  IMAD R24, R24, R24, RZ ;  /* 0x0000001818187224 */ /* 0x000fe200078e02ff */
[----:B------:R0:W-:Y:S01]  /*01c0*/  STL.64 [R1+0x8], R18 ;  /* 0x0000081201007387 */ /* 0x0001e20000100a00 */
[----:B------:R-:W1:Y:S01]  /*01d0*/  LDC.64 R2, c[0x4][R2] ;  /* 0x0100000002027b82 */ /* 0x000e620000000a00 */
[----:B------:R-:W2:Y:S01]  /*01e0*/  LDCU.64 UR4, c[0x4][0x10] ;  /* 0x01000200ff0477ac */ /* 0x000ea20008000a00 */
[----:B------:R-:W-:Y:S01]  /*01f0*/  IMAD.MOV.U32 R6, RZ, RZ, R22 ;  /* 0x000000ffff067224 */ /* 0x000fe200078e0016 */
[----:B------:R0:W-:Y:S01]  /*0200*/  STL [R1+0x10], R24 ;  /* 0x0000101801007387 */ /* 0x0001e20000100800 */
[----:B------:R-:W-:Y:S01]  /*0210*/  MOV R7, R23 ;  /* 0x0000001700077202 */ /* 0x000fe20000000f00 */
[----:B--2---:R-:W-:Y:S01]  /*0220*/  IMAD.U32 R4, RZ, RZ, UR4 ;  /* 0x00000004ff047e24 */ /* 0x004fe2000f8e00ff */
[----:B0-----:R-:W-:-:S07]  /*0230*/  MOV R5, UR5 ;  /* 0x0000000500057c02 */ /* 0x001fce0008000f00 */
[----:B------:R-:W-:-:S07]  /*0240*/  LEPC R20, `(.L_x_1) ;  /* 0x000000001014794e */ /* 0x000fce0000000000 */
[----:B-1----:R-:W-:Y:S05]  /*0250*/  CALL.ABS.NOINC R2 ;  /* 0x0000000002007343 */ /* 0x002fea0003c00000 */
.L_x_1:
[----:B------:R-:W-:-:S05]  /*0260*/  IMAD.SHL.U32 R3, R24, 0x2, RZ ;  /* 0x0000000218037824 */ /* 0x000fca00078e00ff */
[----:B------:R-:W-:Y:S01]  /*0270*/  STG.E desc[UR36][R16.64], R3 ;  /* 0x0000000310007986 */ /* 0x000fe2000c101924 */
[----:B------:R-:W-:Y:S05]  /*0280*/  EXIT ;  /* 0x000000000000794d */ /* 0x000fea0003800000 */
.L_x_2:
[----:B------:R-:W-:-:S00]  /*0290*/  BRA `(.L_x_2) ;  /* 0xfffffffc00fc7947 */ /* 0x000fc0000383ffff */
[----:B------:R-:W-:-:S00]  /*02a0*/  NOP ;  /* 0x0000000000007918 */ /* 0x000fc00000000000 */
        /* <DEDUP_REMOVED lines=13> */
.L_x_3:


//--------------------- .nv.global.init           --------------------------
	.section	.nv.global.init,"aw",@progbits
.nv.global.init:
	.type		$str,@object
	.size		$str,($str$1 - $str)
$str:
        /*0000*/ 	.byte	0x54, 0x72, 0x65, 0x61, 0x64, 0x20, 0x28, 0x25, 0x64, 0x2c, 0x20, 0x25, 0x64, 0x29, 0x20, 0x2d
        /*0010*/ 	.byte	0x20, 0x73, 0x71, 0x75, 0x61, 0x72, 0x69, 0x6e, 0x67, 0x20, 0x76, 0x61, 0x6c, 0x75, 0x65, 0x0a
        /*0020*/ 	.byte	0x00
	.type		$str$1,@object
	.size		$str$1,(.L_1 - $str$1)
$str$1:
        /*0021*/ 	.byte	0x54, 0x68, 0x72, 0x65, 0x61, 0x64, 0x20, 0x28, 0x25, 0x64, 0x2c, 0x20, 0x25, 0x64, 0x29, 0x20
        /*0031*/ 	.byte	0x2d, 0x20, 0x73, 0x71, 0x75, 0x61, 0x72, 0x65, 0x64, 0x20, 0x76, 0x61, 0x6c, 0x75, 0x65, 0x3a
        /*0041*/ 	.byte	0x20, 0x25, 0x64, 0x0a, 0x00
.L_1:


//--------------------- .nv.shared.reserved.0     --------------------------
	.section	.nv.shared.reserved.0,"aw",@nobits
	.weak		__nv_reservedSMEM_offset_0_alias
	.size		__nv_reservedSMEM_offset_0_alias, 0, 64
	.other		__nv_reservedSMEM_offset_0_alias,@"STO_CUDA_RESERVED_SHARED STV_DEFAULT"
__nv_reservedSMEM_offset_0_alias:
	.zero		0
	.zero		64


//--------------------- .nv.constant0._Z12doubleValuesPii --------------------------
	.section	.nv.constant0._Z12doubleValuesPii,"a",@progbits
	.sectionflags	@""
	.align	4
.nv.constant0._Z12doubleValuesPii:
	.zero		908


//--------------------- SYMBOLS --------------------------

	.type		.nv.reservedSmem.offset0,@object
	.size		.nv.reservedSmem.offset0,0x4
	.type		vprintf,@function
